//
// Generated by NVIDIA NVVM Compiler
//
// Compiler Build ID: CL-36424714
// Cuda compilation tools, release 13.0, V13.0.88
// Based on NVVM 20.0.0
//

.version 9.0
.target sm_100
.address_size 64

	// .globl	_Z6kernelPiS_S_i

.visible .entry _Z6kernelPiS_S_i(
	.param .u64 .ptr .align 1 _Z6kernelPiS_S_i_param_0,
	.param .u64 .ptr .align 1 _Z6kernelPiS_S_i_param_1,
	.param .u64 .ptr .align 1 _Z6kernelPiS_S_i_param_2,
	.param .u32 _Z6kernelPiS_S_i_param_3
)
{
	.reg .pred 	%p<2>;
	.reg .b32 	%r<11>;
	.reg .b64 	%rd<13>;

	ld.param.u64 	%rd1, [_Z6kernelPiS_S_i_param_0];
	ld.param.u64 	%rd2, [_Z6kernelPiS_S_i_param_1];
	ld.param.u64 	%rd3, [_Z6kernelPiS_S_i_param_2];
	ld.param.u32 	%r2, [_Z6kernelPiS_S_i_param_3];
	mov.u32 	%r3, %tid.x;
	mov.u32 	%r4, %ntid.x;
	mov.u32 	%r5, %ctaid.x;
	mad.lo.s32 	%r1, %r4, %r5, %r3;
	setp.ge.s32 	%p1, %r1, %r2;
	@%p1 bra 	$L__BB0_2;
	cvta.to.global.u64 	%rd4, %rd1;
	cvta.to.global.u64 	%rd5, %rd2;
	cvta.to.global.u64 	%rd6, %rd3;
	not.b32 	%r6, %r1;
	add.s32 	%r7, %r2, %r6;
	mul.wide.s32 	%rd7, %r7, 4;
	add.s64 	%rd8, %rd4, %rd7;
	ld.global.u32 	%r8, [%rd8];
	mul.wide.s32 	%rd9, %r1, 4;
	add.s64 	%rd10, %rd5, %rd9;
	st.global.u32 	[%rd10], %r8;
	add.s64 	%rd11, %rd4, %rd9;
	ld.global.u32 	%r9, [%rd11];
	add.s32 	%r10, %r9, %r8;
	add.s64 	%rd12, %rd6, %rd9;
	st.global.u32 	[%rd12], %r10;
$L__BB0_2:
	ret;

}


// ===== COMPILED SASS (sm_100) =====

	.target	sm_100

	.elftype	@"ET_EXEC"


//--------------------- .note.nv.tkinfo           --------------------------
	.section	.note.nv.tkinfo,"",@"SHT_NOTE"
	.sectionflags	@"SHF_NOTE_NV_TKINFO"
	.tkinfo
        /*0018*/ 	.word	0x00000002
        /*0030*/ 	.string	""
        /*0030*/ 	.string	"ptxas"
        /*0030*/ 	.string	"Cuda compilation tools, release 13.0, V13.0.88"
        /*0030*/ 	.string	"Build cuda_13.0.r13.0/compiler.36424714_0"
        /*0030*/ 	.string	"-arch sm_100 -m 64 "



//--------------------- .note.nv.cuinfo           --------------------------
	.section	.note.nv.cuinfo,"",@"SHT_NOTE"
	.sectionflags	@"SHF_NOTE_NV_CUINFO"
        /*0018*/ 	.short	0x0002
        /*001a*/ 	.short	0x0064
        /*001c*/ 	.short	0x0082
	.zero		2


//--------------------- .nv.info                  --------------------------
	.section	.nv.info,"",@"SHT_CUDA_INFO"
	.align	4


	//----- nvinfo : EIATTR_REGCOUNT
	.align		4
        /*0000*/ 	.byte	0x04, 0x2f
        /*0002*/ 	.short	(.L_1 - .L_0)
	.align		4
.L_0:
        /*0004*/ 	.word	index@(_Z6kernelPiS_S_i)
        /*0008*/ 	.word	0x0000000e


	//----- nvinfo : EIATTR_FRAME_SIZE
	.align		4
.L_1:
        /*000c*/ 	.byte	0x04, 0x11
        /*000e*/ 	.short	(.L_3 - .L_2)
	.align		4
.L_2:
        /*0010*/ 	.word	index@(_Z6kernelPiS_S_i)
        /*0014*/ 	.word	0x00000000


	//----- nvinfo : EIATTR_MIN_STACK_SIZE
	.align		4
.L_3:
        /*0018*/ 	.byte	0x04, 0x12
        /*001a*/ 	.short	(.L_5 - .L_4)
	.align		4
.L_4:
        /*001c*/ 	.word	index@(_Z6kernelPiS_S_i)
        /*0020*/ 	.word	0x00000000
.L_5:


//--------------------- .nv.compat                --------------------------
	.section	.nv.compat,"",@"SHT_CUDA_COMPAT_INFO"
	.align	4
        /*0000*/ 	.byte	0x02, 0x09, 0x00, 0x00, 0x02, 0x02, 0x01, 0x00, 0x02, 0x05, 0x05, 0x00, 0x03, 0x07, 0x01, 0x01
        /*0010*/ 	.byte	0x02, 0x03, 0x00, 0x00, 0x02, 0x06, 0x01, 0x00, 0x04, 0x0b, 0x08, 0x00, 0x09, 0x00, 0x00, 0x00
        /*0020*/ 	.byte	0x00, 0x00, 0x00, 0x00


//--------------------- .nv.info._Z6kernelPiS_S_i --------------------------
	.section	.nv.info._Z6kernelPiS_S_i,"",@"SHT_CUDA_INFO"
	.sectionflags	@""
	.align	4


	//----- nvinfo : EIATTR_CUDA_API_VERSION
	.align		4
        /*0000*/ 	.byte	0x04, 0x37
        /*0002*/ 	.short	(.L_7 - .L_6)
.L_6:
        /*0004*/ 	.word	0x00000082


	//----- nvinfo : EIATTR_KPARAM_INFO
	.align		4
.L_7:
        /*0008*/ 	.byte	0x04, 0x17
        /*000a*/ 	.short	(.L_9 - .L_8)
.L_8:
        /*000c*/ 	.word	0x00000000
        /*0010*/ 	.short	0x0003
        /*0012*/ 	.short	0x0018
        /*0014*/ 	.byte	0x00, 0xf0, 0x11, 0x00


	//----- nvinfo : EIATTR_KPARAM_INFO
	.align		4
.L_9:
        /*0018*/ 	.byte	0x04, 0x17
        /*001a*/ 	.short	(.L_11 - .L_10)
.L_10:
        /*001c*/ 	.word	0x00000000
        /*0020*/ 	.short	0x0002
        /*0022*/ 	.short	0x0010
        /*0024*/ 	.byte	0x00, 0xf5, 0x21, 0x00


	//----- nvinfo : EIATTR_KPARAM_INFO
	.align		4
.L_11:
        /*0028*/ 	.byte	0x04, 0x17
        /*002a*/ 	.short	(.L_13 - .L_12)
.L_12:
        /*002c*/ 	.word	0x00000000
        /*0030*/ 	.short	0x0001
        /*0032*/ 	.short	0x0008
        /*0034*/ 	.byte	0x00, 0xf5, 0x21, 0x00


	//----- nvinfo : EIATTR_KPARAM_INFO
	.align		4
.L_13:
        /*0038*/ 	.byte	0x04, 0x17
        /*003a*/ 	.short	(.L_15 - .L_14)
.L_14:
        /*003c*/ 	.word	0x00000000
        /*0040*/ 	.short	0x0000
        /*0042*/ 	.short	0x0000
        /*0044*/ 	.byte	0x00, 0xf5, 0x21, 0x00


	//----- nvinfo : EIATTR_SPARSE_MMA_MASK
	.align		4
.L_15:
        /*0048*/ 	.byte	0x03, 0x50
        /*004a*/ 	.short	0x0000


	//----- nvinfo : EIATTR_MAXREG_COUNT
	.align		4
        /*004c*/ 	.byte	0x03, 0x1b
        /*004e*/ 	.short	0x00ff


	//----- nvinfo : EIATTR_MERCURY_ISA_VERSION
	.align		4
        /*0050*/ 	.byte	0x03, 0x5f
        /*0052*/ 	.short	0x0101


	//----- nvinfo : EIATTR_VRC_CTA_INIT_COUNT
	.align		4
        /*0054*/ 	.byte	0x02, 0x4a
	.zero		1
	.zero		1


	//----- nvinfo : EIATTR_EXIT_INSTR_OFFSETS
	.align		4
        /*0058*/ 	.byte	0x04, 0x1c
        /*005a*/ 	.short	(.L_17 - .L_16)


	//   ....[0]....
.L_16:
        /*005c*/ 	.word	0x00000070


	//   ....[1]....
        /*0060*/ 	.word	0x00000170


	//----- nvinfo : EIATTR_CBANK_PARAM_SIZE
	.align		4
.L_17:
        /*0064*/ 	.byte	0x03, 0x19
        /*0066*/ 	.short	0x001c


	//----- nvinfo : EIATTR_PARAM_CBANK
	.align		4
        /*0068*/ 	.byte	0x04, 0x0a
        /*006a*/ 	.short	(.L_19 - .L_18)
	.align		4
.L_18:
        /*006c*/ 	.word	index@(.nv.constant0._Z6kernelPiS_S_i)
        /*0070*/ 	.short	0x0380
        /*0072*/ 	.short	0x001c


	//----- nvinfo : EIATTR_SW_WAR
	.align		4
.L_19:
        /*0074*/ 	.byte	0x04, 0x36
        /*0076*/ 	.short	(.L_21 - .L_20)
.L_20:
        /*0078*/ 	.word	0x00000008
.L_21:


//--------------------- .nv.callgraph             --------------------------
	.section	.nv.callgraph,"",@"SHT_CUDA_CALLGRAPH"
	.align	4
	.sectionentsize	8
	.align		4
        /*0000*/ 	.word	0x00000000
	.align		4
        /*0004*/ 	.word	0xffffffff
	.align		4
        /*0008*/ 	.word	0x00000000
	.align		4
        /*000c*/ 	.word	0xfffffffe
	.align		4
        /*0010*/ 	.word	0x00000000
	.align		4
        /*0014*/ 	.word	0xfffffffd
	.align		4
        /*0018*/ 	.word	0x00000000
	.align		4
        /*001c*/ 	.word	0xfffffffc


//--------------------- .text._Z6kernelPiS_S_i    --------------------------
	.section	.text._Z6kernelPiS_S_i,"ax",@progbits
	.align	128
        .global         _Z6kernelPiS_S_i
        .type           _Z6kernelPiS_S_i,@function
        .size           _Z6kernelPiS_S_i,(.L_x_1 - _Z6kernelPiS_S_i)
        .other          _Z6kernelPiS_S_i,@"STO_CUDA_ENTRY STV_DEFAULT"
_Z6kernelPiS_S_i:
.text._Z6kernelPiS_S_i:
[----:B------:R-:W-:Y:S01]  /*0000*/  LDC R1, c[0x0][0x37c] ;  /* 0x0000df00ff017b82 */ /* 0x000fe20000000800 */
[----:B------:R-:W0:Y:S01]  /*0010*/  S2R R11, SR_TID.X ;  /* 0x00000000000b7919 */ /* 0x000e220000002100 */
[----:B------:R-:W0:Y:S01]  /*0020*/  LDCU UR4, c[0x0][0x360] ;  /* 0x00006c00ff0477ac */ /* 0x000e220008000800 */
[----:B------:R-:W0:Y:S01]  /*0030*/  S2R R0, SR_CTAID.X ;  /* 0x0000000000007919 */ /* 0x000e220000002500 */
[----:B------:R-:W1:Y:S01]  /*0040*/  LDCU UR6, c[0x0][0x398] ;  /* 0x00007300ff0677ac */ /* 0x000e620008000800 */
[----:B0-----:R-:W-:-:S05]  /*0050*/  IMAD R11, R0, UR4, R11 ;  /* 0x00000004000b7c24 */ /* 0x001fca000f8e020b */
[----:B-1----:R-:W-:-:S13]  /*0060*/  ISETP.GE.AND P0, PT, R11, UR6, PT ;  /* 0x000000060b007c0c */ /* 0x002fda000bf06270 */
[----:B------:R-:W-:Y:S05]  /*0070*/  @P0 EXIT ;  /* 0x000000000000094d */ /* 0x000fea0003800000 */
[----:B------:R-:W0:Y:S01]  /*0080*/  LDC.64 R6, c[0x0][0x380] ;  /* 0x0000e000ff067b82 */ /* 0x000e220000000a00 */
[----:B------:R-:W1:Y:S01]  /*0090*/  LDCU.64 UR4, c[0x0][0x358] ;  /* 0x00006b00ff0477ac */ /* 0x000e620008000a00 */
[----:B------:R-:W-:-:S04]  /*00a0*/  LOP3.LUT R0, RZ, R11, RZ, 0x33, !PT ;  /* 0x0000000bff007212 */ /* 0x000fc800078e33ff */
[----:B------:R-:W-:Y:S02]  /*00b0*/  IADD3 R3, PT, PT, R0, UR6, RZ ;  /* 0x0000000600037c10 */ /* 0x000fe4000fffe0ff */
[----:B------:R-:W2:Y:S08]  /*00c0*/  LDC.64 R4, c[0x0][0x388] ;  /* 0x0000e200ff047b82 */ /* 0x000eb00000000a00 */
[----:B------:R-:W3:Y:S01]  /*00d0*/  LDC.64 R8, c[0x0][0x390] ;  /* 0x0000e400ff087b82 */ /* 0x000ee20000000a00 */
[----:B0-----:R-:W-:-:S06]  /*00e0*/  IMAD.WIDE R2, R3, 0x4, R6 ;  /* 0x0000000403027825 */ /* 0x001fcc00078e0206 */
[----:B-1----:R-:W4:Y:S01]  /*00f0*/  LDG.E R3, desc[UR4][R2.64] ;  /* 0x0000000402037981 */ /* 0x002f22000c1e1900 */
[----:B------:R-:W-:-:S04]  /*0100*/  IMAD.WIDE R6, R11, 0x4, R6 ;  /* 0x000000040b067825 */ /* 0x000fc800078e0206 */
[----:B--2---:R-:W-:-:S05]  /*0110*/  IMAD.WIDE R4, R11, 0x4, R4 ;  /* 0x000000040b047825 */ /* 0x004fca00078e0204 */
[----:B----4-:R-:W-:Y:S04]  /*0120*/  STG.E desc[UR4][R4.64], R3 ;  /* 0x0000000304007986 */ /* 0x010fe8000c101904 */
[----:B------:R-:W2:Y:S01]  /*0130*/  LDG.E R6, desc[UR4][R6.64] ;  /* 0x0000000406067981 */ /* 0x000ea2000c1e1900 */
[----:B---3--:R-:W-:Y:S01]  /*0140*/  IMAD.WIDE R8, R11, 0x4, R8 ;  /* 0x000000040b087825 */ /* 0x008fe200078e0208 */
[----:B--2---:R-:W-:-:S05]  /*0150*/  IADD3 R11, PT, PT, R3, R6, RZ ;  /* 0x00000006030b7210 */ /* 0x004fca0007ffe0ff */
[----:B------:R-:W-:Y:S01]  /*0160*/  STG.E desc[UR4][R8.64], R11 ;  /* 0x0000000b08007986 */ /* 0x000fe2000c101904 */
[----:B------:R-:W-:Y:S05]  /*0170*/  EXIT ;  /* 0x000000000000794d */ /* 0x000fea0003800000 */
.L_x_0:
[----:B------:R-:W-:-:S00]  /*0180*/  BRA `(.L_x_0) ;  /* 0xfffffffc00fc7947 */ /* 0x000fc0000383ffff */
[----:B------:R-:W-:-:S00]  /*0190*/  NOP ;  /* 0x0000000000007918 */ /* 0x000fc00000000000 */
        /* <DEDUP_REMOVED lines=14> */
.L_x_1:


//--------------------- .nv.shared.reserved.0     --------------------------
	.section	.nv.shared.reserved.0,"aw",@nobits
	.weak		__nv_reservedSMEM_offset_0_alias
	.size		__nv_reservedSMEM_offset_0_alias, 0, 64
	.other		__nv_reservedSMEM_offset_0_alias,@"STO_CUDA_RESERVED_SHARED STV_DEFAULT"
__nv_reservedSMEM_offset_0_alias:
	.zero		0
	.zero		64


//--------------------- .nv.constant0._Z6kernelPiS_S_i --------------------------
	.section	.nv.constant0._Z6kernelPiS_S_i,"a",@progbits
	.sectionflags	@""
	.align	4
.nv.constant0._Z6kernelPiS_S_i:
	.zero		924


//--------------------- SYMBOLS --------------------------

	.type		.nv.reservedSmem.offset0,@object
	.size		.nv.reservedSmem.offset0,0x4
